//
// Generated by NVIDIA NVVM Compiler
//
// Compiler Build ID: CL-36424714
// Cuda compilation tools, release 13.0, V13.0.88
// Based on NVVM 20.0.0
//

.version 9.0
.target sm_100
.address_size 64

	// .globl	_Z7sigmoidPfS_i

.visible .entry _Z7sigmoidPfS_i(
	.param .u64 .ptr .align 1 _Z7sigmoidPfS_i_param_0,
	.param .u64 .ptr .align 1 _Z7sigmoidPfS_i_param_1,
	.param .u32 _Z7sigmoidPfS_i_param_2
)
{
	.reg .pred 	%p<2>;
	.reg .b32 	%r<8>;
	.reg .b32 	%f<15>;
	.reg .b64 	%rd<8>;

	ld.param.u64 	%rd1, [_Z7sigmoidPfS_i_param_0];
	ld.param.u64 	%rd2, [_Z7sigmoidPfS_i_param_1];
	ld.param.u32 	%r2, [_Z7sigmoidPfS_i_param_2];
	mov.u32 	%r3, %ctaid.x;
	mov.u32 	%r4, %ntid.x;
	mov.u32 	%r5, %tid.x;
	mad.lo.s32 	%r1, %r3, %r4, %r5;
	setp.ge.s32 	%p1, %r1, %r2;
	@%p1 bra 	$L__BB0_2;
	cvta.to.global.u64 	%rd3, %rd1;
	cvta.to.global.u64 	%rd4, %rd2;
	mul.wide.s32 	%rd5, %r1, 4;
	add.s64 	%rd6, %rd3, %rd5;
	ld.global.f32 	%f1, [%rd6];
	fma.rn.f32 	%f2, %f1, 0fBBBB989D, 0f3F000000;
	cvt.sat.f32.f32 	%f3, %f2;
	mov.f32 	%f4, 0f4B400001;
	mov.f32 	%f5, 0f437C0000;
	fma.rm.f32 	%f6, %f3, %f5, %f4;
	add.f32 	%f7, %f6, 0fCB40007F;
	neg.f32 	%f8, %f7;
	fma.rn.f32 	%f9, %f1, 0fBFB8AA3B, %f8;
	fma.rn.f32 	%f10, %f1, 0fB2A57060, %f9;
	mov.b32 	%r6, %f6;
	shl.b32 	%r7, %r6, 23;
	mov.b32 	%f11, %r7;
	ex2.approx.ftz.f32 	%f12, %f10;
	fma.rn.f32 	%f13, %f12, %f11, 0f3F800000;
	rcp.rn.f32 	%f14, %f13;
	add.s64 	%rd7, %rd4, %rd5;
	st.global.f32 	[%rd7], %f14;
$L__BB0_2:
	ret;

}


// ===== COMPILED SASS (sm_100) =====

	.target	sm_100

	.elftype	@"ET_EXEC"


//--------------------- .note.nv.tkinfo           --------------------------
	.section	.note.nv.tkinfo,"",@"SHT_NOTE"
	.sectionflags	@"SHF_NOTE_NV_TKINFO"
	.tkinfo
        /*0018*/ 	.word	0x00000002
        /*0030*/ 	.string	""
        /*0030*/ 	.string	"ptxas"
        /*0030*/ 	.string	"Cuda compilation tools, release 13.0, V13.0.88"
        /*0030*/ 	.string	"Build cuda_13.0.r13.0/compiler.36424714_0"
        /*0030*/ 	.string	"-arch sm_100 -m 64 "



//--------------------- .note.nv.cuinfo           --------------------------
	.section	.note.nv.cuinfo,"",@"SHT_NOTE"
	.sectionflags	@"SHF_NOTE_NV_CUINFO"
        /*0018*/ 	.short	0x0002
        /*001a*/ 	.short	0x0064
        /*001c*/ 	.short	0x0082
	.zero		2


//--------------------- .nv.info                  --------------------------
	.section	.nv.info,"",@"SHT_CUDA_INFO"
	.align	4


	//----- nvinfo : EIATTR_REGCOUNT
	.align		4
        /*0000*/ 	.byte	0x04, 0x2f
        /*0002*/ 	.short	(.L_1 - .L_0)
	.align		4
.L_0:
        /*0004*/ 	.word	index@(_Z7sigmoidPfS_i)
        /*0008*/ 	.word	0x0000000e


	//----- nvinfo : EIATTR_FRAME_SIZE
	.align		4
.L_1:
        /*000c*/ 	.byte	0x04, 0x11
        /*000e*/ 	.short	(.L_3 - .L_2)
	.align		4
.L_2:
        /*0010*/ 	.word	index@($__internal_0_$__cuda_sm20_rcp_rn_f32_slowpath)
        /*0014*/ 	.word	0x00000000


	//----- nvinfo : EIATTR_FRAME_SIZE
	.align		4
.L_3:
        /*0018*/ 	.byte	0x04, 0x11
        /*001a*/ 	.short	(.L_5 - .L_4)
	.align		4
.L_4:
        /*001c*/ 	.word	index@(_Z7sigmoidPfS_i)
        /*0020*/ 	.word	0x00000000


	//----- nvinfo : EIATTR_MIN_STACK_SIZE
	.align		4
.L_5:
        /*0024*/ 	.byte	0x04, 0x12
        /*0026*/ 	.short	(.L_7 - .L_6)
	.align		4
.L_6:
        /*0028*/ 	.word	index@(_Z7sigmoidPfS_i)
        /*002c*/ 	.word	0x00000000
.L_7:


//--------------------- .nv.compat                --------------------------
	.section	.nv.compat,"",@"SHT_CUDA_COMPAT_INFO"
	.align	4
        /*0000*/ 	.byte	0x02, 0x09, 0x00, 0x00, 0x02, 0x02, 0x01, 0x00, 0x02, 0x05, 0x05, 0x00, 0x03, 0x07, 0x01, 0x01
        /*0010*/ 	.byte	0x02, 0x03, 0x00, 0x00, 0x02, 0x06, 0x01, 0x00, 0x04, 0x0b, 0x08, 0x00, 0x09, 0x00, 0x00, 0x00
        /*0020*/ 	.byte	0x00, 0x00, 0x00, 0x00


//--------------------- .nv.info._Z7sigmoidPfS_i  --------------------------
	.section	.nv.info._Z7sigmoidPfS_i,"",@"SHT_CUDA_INFO"
	.sectionflags	@""
	.align	4


	//----- nvinfo : EIATTR_CUDA_API_VERSION
	.align		4
        /*0000*/ 	.byte	0x04, 0x37
        /*0002*/ 	.short	(.L_9 - .L_8)
.L_8:
        /*0004*/ 	.word	0x00000082


	//----- nvinfo : EIATTR_KPARAM_INFO
	.align		4
.L_9:
        /*0008*/ 	.byte	0x04, 0x17
        /*000a*/ 	.short	(.L_11 - .L_10)
.L_10:
        /*000c*/ 	.word	0x00000000
        /*0010*/ 	.short	0x0002
        /*0012*/ 	.short	0x0010
        /*0014*/ 	.byte	0x00, 0xf0, 0x11, 0x00


	//----- nvinfo : EIATTR_KPARAM_INFO
	.align		4
.L_11:
        /*0018*/ 	.byte	0x04, 0x17
        /*001a*/ 	.short	(.L_13 - .L_12)
.L_12:
        /*001c*/ 	.word	0x00000000
        /*0020*/ 	.short	0x0001
        /*0022*/ 	.short	0x0008
        /*0024*/ 	.byte	0x00, 0xf5, 0x21, 0x00


	//----- nvinfo : EIATTR_KPARAM_INFO
	.align		4
.L_13:
        /*0028*/ 	.byte	0x04, 0x17
        /*002a*/ 	.short	(.L_15 - .L_14)
.L_14:
        /*002c*/ 	.word	0x00000000
        /*0030*/ 	.short	0x0000
        /*0032*/ 	.short	0x0000
        /*0034*/ 	.byte	0x00, 0xf5, 0x21, 0x00


	//----- nvinfo : EIATTR_SPARSE_MMA_MASK
	.align		4
.L_15:
        /*0038*/ 	.byte	0x03, 0x50
        /*003a*/ 	.short	0x0000


	//----- nvinfo : EIATTR_MAXREG_COUNT
	.align		4
        /*003c*/ 	.byte	0x03, 0x1b
        /*003e*/ 	.short	0x00ff


	//----- nvinfo : EIATTR_MERCURY_ISA_VERSION
	.align		4
        /*0040*/ 	.byte	0x03, 0x5f
        /*0042*/ 	.short	0x0101


	//----- nvinfo : EIATTR_VRC_CTA_INIT_COUNT
	.align		4
        /*0044*/ 	.byte	0x02, 0x4a
	.zero		1
	.zero		1


	//----- nvinfo : EIATTR_EXIT_INSTR_OFFSETS
	.align		4
        /*0048*/ 	.byte	0x04, 0x1c
        /*004a*/ 	.short	(.L_17 - .L_16)


	//   ....[0]....
.L_16:
        /*004c*/ 	.word	0x00000070


	//   ....[1]....
        /*0050*/ 	.word	0x00000260


	//----- nvinfo : EIATTR_CRS_STACK_SIZE
	.align		4
.L_17:
        /*0054*/ 	.byte	0x04, 0x1e
        /*0056*/ 	.short	(.L_19 - .L_18)
.L_18:
        /*0058*/ 	.word	0x00000000


	//----- nvinfo : EIATTR_CBANK_PARAM_SIZE
	.align		4
.L_19:
        /*005c*/ 	.byte	0x03, 0x19
        /*005e*/ 	.short	0x0014


	//----- nvinfo : EIATTR_PARAM_CBANK
	.align		4
        /*0060*/ 	.byte	0x04, 0x0a
        /*0062*/ 	.short	(.L_21 - .L_20)
	.align		4
.L_20:
        /*0064*/ 	.word	index@(.nv.constant0._Z7sigmoidPfS_i)
        /*0068*/ 	.short	0x0380
        /*006a*/ 	.short	0x0014


	//----- nvinfo : EIATTR_SW_WAR
	.align		4
.L_21:
        /*006c*/ 	.byte	0x04, 0x36
        /*006e*/ 	.short	(.L_23 - .L_22)
.L_22:
        /*0070*/ 	.word	0x00000008
.L_23:


//--------------------- .nv.callgraph             --------------------------
	.section	.nv.callgraph,"",@"SHT_CUDA_CALLGRAPH"
	.align	4
	.sectionentsize	8
	.align		4
        /*0000*/ 	.word	0x00000000
	.align		4
        /*0004*/ 	.word	0xffffffff
	.align		4
        /*0008*/ 	.word	0x00000000
	.align		4
        /*000c*/ 	.word	0xfffffffe
	.align		4
        /*0010*/ 	.word	0x00000000
	.align		4
        /*0014*/ 	.word	0xfffffffd
	.align		4
        /*0018*/ 	.word	0x00000000
	.align		4
        /*001c*/ 	.word	0xfffffffc


//--------------------- .text._Z7sigmoidPfS_i     --------------------------
	.section	.text._Z7sigmoidPfS_i,"ax",@progbits
	.align	128
        .global         _Z7sigmoidPfS_i
        .type           _Z7sigmoidPfS_i,@function
        .size           _Z7sigmoidPfS_i,(.L_x_8 - _Z7sigmoidPfS_i)
        .other          _Z7sigmoidPfS_i,@"STO_CUDA_ENTRY STV_DEFAULT"
_Z7sigmoidPfS_i:
.text._Z7sigmoidPfS_i:
[----:B------:R-:W-:Y:S01]  /*0000*/  LDC R1, c[0x0][0x37c] ;  /* 0x0000df00ff017b82 */ /* 0x000fe20000000800 */
[----:B------:R-:W0:Y:S07]  /*0010*/  S2R R0, SR_TID.X ;  /* 0x0000000000007919 */ /* 0x000e2e0000002100 */
[----:B------:R-:W0:Y:S01]  /*0020*/  S2UR UR4, SR_CTAID.X ;  /* 0x00000000000479c3 */ /* 0x000e220000002500 */
[----:B------:R-:W1:Y:S07]  /*0030*/  LDCU UR5, c[0x0][0x390] ;  /* 0x00007200ff0577ac */ /* 0x000e6e0008000800 */
[----:B------:R-:W0:Y:S02]  /*0040*/  LDC R3, c[0x0][0x360] ;  /* 0x0000d800ff037b82 */ /* 0x000e240000000800 */
[----:B0-----:R-:W-:-:S05]  /*0050*/  IMAD R3, R3, UR4, R0 ;  /* 0x0000000403037c24 */ /* 0x001fca000f8e0200 */
[----:B-1----:R-:W-:-:S13]  /*0060*/  ISETP.GE.AND P0, PT, R3, UR5, PT ;  /* 0x0000000503007c0c */ /* 0x002fda000bf06270 */
[----:B------:R-:W-:Y:S05]  /*0070*/  @P0 EXIT ;  /* 0x000000000000094d */ /* 0x000fea0003800000 */
[----:B------:R-:W0:Y:S01]  /*0080*/  LDC.64 R4, c[0x0][0x380] ;  /* 0x0000e000ff047b82 */ /* 0x000e220000000a00 */
[----:B------:R-:W1:Y:S01]  /*0090*/  LDCU.64 UR4, c[0x0][0x358] ;  /* 0x00006b00ff0477ac */ /* 0x000e620008000a00 */
[----:B0-----:R-:W-:-:S06]  /*00a0*/  IMAD.WIDE R4, R3, 0x4, R4 ;  /* 0x0000000403047825 */ /* 0x001fcc00078e0204 */
[----:B-1----:R-:W2:Y:S01]  /*00b0*/  LDG.E R4, desc[UR4][R4.64] ;  /* 0x0000000404047981 */ /* 0x002ea2000c1e1900 */
[----:B------:R-:W-:Y:S01]  /*00c0*/  IMAD.MOV.U32 R7, RZ, RZ, 0x3bbb989d ;  /* 0x3bbb989dff077424 */ /* 0x000fe200078e00ff */
[----:B------:R-:W-:Y:S01]  /*00d0*/  BSSY.RECONVERGENT B0, `(.L_x_0) ;  /* 0x0000015000007945 */ /* 0x000fe20003800200 */
[----:B------:R-:W-:Y:S02]  /*00e0*/  IMAD.MOV.U32 R9, RZ, RZ, 0x437c0000 ;  /* 0x437c0000ff097424 */ /* 0x000fe400078e00ff */
[----:B--2---:R-:W-:-:S04]  /*00f0*/  FFMA.SAT R0, R4, -R7, 0.5 ;  /* 0x3f00000004007423 */ /* 0x004fc80000002807 */
[----:B------:R-:W-:-:S04]  /*0100*/  FFMA.RM R0, R0, R9, 12582913 ;  /* 0x4b40000100007423 */ /* 0x000fc80000004009 */
[C---:B------:R-:W-:Y:S01]  /*0110*/  FADD R7, R0.reuse, -12583039 ;  /* 0xcb40007f00077421 */ /* 0x040fe20000000000 */
[----:B------:R-:W-:-:S03]  /*0120*/  SHF.L.U32 R0, R0, 0x17, RZ ;  /* 0x0000001700007819 */ /* 0x000fc600000006ff */
[----:B------:R-:W-:-:S04]  /*0130*/  FFMA R7, R4, -1.4426950216293334961, -R7 ;  /* 0xbfb8aa3b04077823 */ /* 0x000fc80000000807 */
[----:B------:R-:W-:-:S06]  /*0140*/  FFMA R7, R4, -1.925963033500011079e-08, R7 ;  /* 0xb2a5706004077823 */ /* 0x000fcc0000000007 */
[----:B------:R-:W0:Y:S02]  /*0150*/  MUFU.EX2 R7, R7 ;  /* 0x0000000700077308 */ /* 0x000e240000000800 */
[----:B0-----:R-:W-:-:S04]  /*0160*/  FFMA R0, R0, R7, 1 ;  /* 0x3f80000000007423 */ /* 0x001fc80000000007 */
[----:B------:R-:W-:-:S05]  /*0170*/  VIADD R2, R0, 0x1800000 ;  /* 0x0180000000027836 */ /* 0x000fca0000000000 */
[----:B------:R-:W-:-:S04]  /*0180*/  LOP3.LUT R2, R2, 0x7f800000, RZ, 0xc0, !PT ;  /* 0x7f80000002027812 */ /* 0x000fc800078ec0ff */
[----:B------:R-:W-:-:S13]  /*0190*/  ISETP.GT.U32.AND P0, PT, R2, 0x1ffffff, PT ;  /* 0x01ffffff0200780c */ /* 0x000fda0003f04070 */
[----:B------:R-:W-:Y:S05]  /*01a0*/  @P0 BRA `(.L_x_1) ;  /* 0x00000000000c0947 */ /* 0x000fea0003800000 */
[----:B------:R-:W-:-:S07]  /*01b0*/  MOV R4, 0x1d0 ;  /* 0x000001d000047802 */ /* 0x000fce0000000f00 */
[----:B------:R-:W-:Y:S05]  /*01c0*/  CALL.REL.NOINC `($__internal_0_$__cuda_sm20_rcp_rn_f32_slowpath) ;  /* 0x0000000000287944 */ /* 0x000fea0003c00000 */
[----:B------:R-:W-:Y:S05]  /*01d0*/  BRA `(.L_x_2) ;  /* 0x0000000000107947 */ /* 0x000fea0003800000 */
.L_x_1:
[----:B------:R-:W0:Y:S02]  /*01e0*/  MUFU.RCP R7, R0 ;  /* 0x0000000000077308 */ /* 0x000e240000001000 */
[----:B0-----:R-:W-:-:S04]  /*01f0*/  FFMA R2, R0, R7, -1 ;  /* 0xbf80000000027423 */ /* 0x001fc80000000007 */
[----:B------:R-:W-:-:S04]  /*0200*/  FADD.FTZ R2, -R2, -RZ ;  /* 0x800000ff02027221 */ /* 0x000fc80000010100 */
[----:B------:R-:W-:-:S07]  /*0210*/  FFMA R7, R7, R2, R7 ;  /* 0x0000000207077223 */ /* 0x000fce0000000007 */
.L_x_2:
[----:B------:R-:W-:Y:S05]  /*0220*/  BSYNC.RECONVERGENT B0 ;  /* 0x0000000000007941 */ /* 0x000fea0003800200 */
.L_x_0:
[----:B------:R-:W0:Y:S02]  /*0230*/  LDC.64 R4, c[0x0][0x388] ;  /* 0x0000e200ff047b82 */ /* 0x000e240000000a00 */
[----:B0-----:R-:W-:-:S05]  /*0240*/  IMAD.WIDE R2, R3, 0x4, R4 ;  /* 0x0000000403027825 */ /* 0x001fca00078e0204 */
[----:B------:R-:W-:Y:S01]  /*0250*/  STG.E desc[UR4][R2.64], R7 ;  /* 0x0000000702007986 */ /* 0x000fe2000c101904 */
[----:B------:R-:W-:Y:S05]  /*0260*/  EXIT ;  /* 0x000000000000794d */ /* 0x000fea0003800000 */
        .weak           $__internal_0_$__cuda_sm20_rcp_rn_f32_slowpath
        .type           $__internal_0_$__cuda_sm20_rcp_rn_f32_slowpath,@function
        .size           $__internal_0_$__cuda_sm20_rcp_rn_f32_slowpath,(.L_x_8 - $__internal_0_$__cuda_sm20_rcp_rn_f32_slowpath)
$__internal_0_$__cuda_sm20_rcp_rn_f32_slowpath:
[----:B------:R-:W-:Y:S01]  /*0270*/  IMAD.SHL.U32 R2, R0, 0x2, RZ ;  /* 0x0000000200027824 */ /* 0x000fe200078e00ff */
[----:B------:R-:W-:Y:S04]  /*0280*/  BSSY.RECONVERGENT B1, `(.L_x_3) ;  /* 0x0000030000017945 */ /* 0x000fe80003800200 */
[----:B------:R-:W-:-:S04]  /*0290*/  SHF.R.U32.HI R2, RZ, 0x18, R2 ;  /* 0x00000018ff027819 */ /* 0x000fc80000011602 */
[----:B------:R-:W-:-:S13]  /*02a0*/  ISETP.NE.U32.AND P0, PT, R2, RZ, PT ;  /* 0x000000ff0200720c */ /* 0x000fda0003f05070 */
[----:B------:R-:W-:Y:S05]  /*02b0*/  @P0 BRA `(.L_x_4) ;  /* 0x0000000000280947 */ /* 0x000fea0003800000 */
[----:B------:R-:W-:-:S04]  /*02c0*/  SHF.L.U32 R2, R0, 0x1, RZ ;  /* 0x0000000100027819 */ /* 0x000fc800000006ff */
[----:B------:R-:W-:-:S13]  /*02d0*/  ISETP.NE.AND P0, PT, R2, RZ, PT ;  /* 0x000000ff0200720c */ /* 0x000fda0003f05270 */
[----:B------:R-:W-:Y:S01]  /*02e0*/  @P0 FFMA R6, R0, 1.84467440737095516160e+19, RZ ;  /* 0x5f80000000060823 */ /* 0x000fe200000000ff */
[----:B------:R-:W-:Y:S08]  /*02f0*/  @!P0 MUFU.RCP R5, R0 ;  /* 0x0000000000058308 */ /* 0x000ff00000001000 */
[----:B------:R-:W0:Y:S02]  /*0300*/  @P0 MUFU.RCP R7, R6 ;  /* 0x0000000600070308 */ /* 0x000e240000001000 */
[----:B0-----:R-:W-:-:S04]  /*0310*/  @P0 FFMA R2, R6, R7, -1 ;  /* 0xbf80000006020423 */ /* 0x001fc80000000007 */
[----:B------:R-:W-:-:S04]  /*0320*/  @P0 FADD.FTZ R2, -R2, -RZ ;  /* 0x800000ff02020221 */ /* 0x000fc80000010100 */
[----:B------:R-:W-:-:S04]  /*0330*/  @P0 FFMA R2, R7, R2, R7 ;  /* 0x0000000207020223 */ /* 0x000fc80000000007 */
[----:B------:R-:W-:Y:S01]  /*0340*/  @P0 FFMA R5, R2, 1.84467440737095516160e+19, RZ ;  /* 0x5f80000002050823 */ /* 0x000fe200000000ff */
[----:B------:R-:W-:Y:S06]  /*0350*/  BRA `(.L_x_5) ;  /* 0x0000000000887947 */ /* 0x000fec0003800000 */
.L_x_4:
[----:B------:R-:W-:-:S05]  /*0360*/  VIADD R5, R2, 0xffffff03 ;  /* 0xffffff0302057836 */ /* 0x000fca0000000000 */
[----:B------:R-:W-:-:S13]  /*0370*/  ISETP.GT.U32.AND P0, PT, R5, 0x1, PT ;  /* 0x000000010500780c */ /* 0x000fda0003f04070 */
[----:B------:R-:W-:Y:S05]  /*0380*/  @P0 BRA `(.L_x_6) ;  /* 0x0000000000780947 */ /* 0x000fea0003800000 */
[----:B------:R-:W-:Y:S01]  /*0390*/  LOP3.LUT R6, R0, 0x7fffff, RZ, 0xc0, !PT ;  /* 0x007fffff00067812 */ /* 0x000fe200078ec0ff */
[----:B------:R-:W-:-:S03]  /*03a0*/  IMAD.MOV.U32 R10, RZ, RZ, 0x3 ;  /* 0x00000003ff0a7424 */ /* 0x000fc600078e00ff */
[----:B------:R-:W-:Y:S02]  /*03b0*/  LOP3.LUT R6, R6, 0x3f800000, RZ, 0xfc, !PT ;  /* 0x3f80000006067812 */ /* 0x000fe400078efcff */
[----:B------:R-:W-:Y:S02]  /*03c0*/  SHF.L.U32 R11, R10, R5, RZ ;  /* 0x000000050a0b7219 */ /* 0x000fe400000006ff */
[----:B------:R-:W0:Y:S02]  /*03d0*/  MUFU.RCP R7, R6 ;  /* 0x0000000600077308 */ /* 0x000e240000001000 */
[----:B0-----:R-:W-:-:S04]  /*03e0*/  FFMA R8, R6, R7, -1 ;  /* 0xbf80000006087423 */ /* 0x001fc80000000007 */
[----:B------:R-:W-:-:S04]  /*03f0*/  FADD.FTZ R8, -R8, -RZ ;  /* 0x800000ff08087221 */ /* 0x000fc80000010100 */
[CCC-:B------:R-:W-:Y:S01]  /*0400*/  FFMA.RM R9, R7.reuse, R8.reuse, R7.reuse ;  /* 0x0000000807097223 */ /* 0x1c0fe20000004007 */
[----:B------:R-:W-:-:S04]  /*0410*/  FFMA.RP R8, R7, R8, R7 ;  /* 0x0000000807087223 */ /* 0x000fc80000008007 */
[C---:B------:R-:W-:Y:S02]  /*0420*/  LOP3.LUT R7, R9.reuse, 0x7fffff, RZ, 0xc0, !PT ;  /* 0x007fffff09077812 */ /* 0x040fe400078ec0ff */
[----:B------:R-:W-:Y:S02]  /*0430*/  FSETP.NEU.FTZ.AND P0, PT, R9, R8, PT ;  /* 0x000000080900720b */ /* 0x000fe40003f1d000 */
[----:B------:R-:W-:Y:S02]  /*0440*/  LOP3.LUT R8, R7, 0x800000, RZ, 0xfc, !PT ;  /* 0x0080000007087812 */ /* 0x000fe400078efcff */
[----:B------:R-:W-:Y:S02]  /*0450*/  SEL R7, RZ, 0xffffffff, !P0 ;  /* 0xffffffffff077807 */ /* 0x000fe40004000000 */
[----:B------:R-:W-:Y:S02]  /*0460*/  LOP3.LUT R6, R11, R8, RZ, 0xc0, !PT ;  /* 0x000000080b067212 */ /* 0x000fe400078ec0ff */
[----:B------:R-:W-:-:S02]  /*0470*/  IADD3 R7, PT, PT, -R7, RZ, RZ ;  /* 0x000000ff07077210 */ /* 0x000fc40007ffe1ff */
[-C--:B------:R-:W-:Y:S02]  /*0480*/  SHF.R.U32.HI R6, RZ, R5.reuse, R6 ;  /* 0x00000005ff067219 */ /* 0x080fe40000011606 */
[----:B------:R-:W-:Y:S02]  /*0490*/  LOP3.LUT P1, RZ, R7, R5, R8, 0xf8, !PT ;  /* 0x0000000507ff7212 */ /* 0x000fe4000782f808 */
[C---:B------:R-:W-:Y:S02]  /*04a0*/  LOP3.LUT P0, RZ, R6.reuse, 0x1, RZ, 0xc0, !PT ;  /* 0x0000000106ff7812 */ /* 0x040fe4000780c0ff */
[----:B------:R-:W-:-:S04]  /*04b0*/  LOP3.LUT P2, RZ, R6, 0x2, RZ, 0xc0, !PT ;  /* 0x0000000206ff7812 */ /* 0x000fc8000784c0ff */
[----:B------:R-:W-:Y:S02]  /*04c0*/  PLOP3.LUT P0, PT, P0, P1, P2, 0xe0, 0x0 ;  /* 0x000000000000781c */ /* 0x000fe40000703c20 */
[----:B------:R-:W-:Y:S02]  /*04d0*/  LOP3.LUT P1, RZ, R0, 0x7fffff, RZ, 0xc0, !PT ;  /* 0x007fffff00ff7812 */ /* 0x000fe4000782c0ff */
[----:B------:R-:W-:-:S05]  /*04e0*/  SEL R5, RZ, 0x1, !P0 ;  /* 0x00000001ff057807 */ /* 0x000fca0004000000 */
[----:B------:R-:W-:-:S05]  /*04f0*/  IMAD.MOV R5, RZ, RZ, -R5 ;  /* 0x000000ffff057224 */ /* 0x000fca00078e0a05 */
[----:B------:R-:W-:Y:S02]  /*0500*/  ISETP.GE.AND P0, PT, R5, RZ, PT ;  /* 0x000000ff0500720c */ /* 0x000fe40003f06270 */
[----:B------:R-:W-:-:S04]  /*0510*/  IADD3 R5, PT, PT, R2, -0xfc, RZ ;  /* 0xffffff0402057810 */ /* 0x000fc80007ffe0ff */
[----:B------:R-:W-:-:S07]  /*0520*/  SHF.R.U32.HI R5, RZ, R5, R8 ;  /* 0x00000005ff057219 */ /* 0x000fce0000011608 */
[----:B------:R-:W-:-:S05]  /*0530*/  @!P0 VIADD R5, R5, 0x1 ;  /* 0x0000000105058836 */ /* 0x000fca0000000000 */
[----:B------:R-:W-:-:S04]  /*0540*/  @!P1 SHF.L.U32 R5, R5, 0x1, RZ ;  /* 0x0000000105059819 */ /* 0x000fc800000006ff */
[----:B------:R-:W-:Y:S01]  /*0550*/  LOP3.LUT R5, R5, 0x80000000, R0, 0xf8, !PT ;  /* 0x8000000005057812 */ /* 0x000fe200078ef800 */
[----:B------:R-:W-:Y:S06]  /*0560*/  BRA `(.L_x_5) ;  /* 0x0000000000047947 */ /* 0x000fec0003800000 */
.L_x_6:
[----:B------:R0:W1:Y:S02]  /*0570*/  MUFU.RCP R5, R0 ;  /* 0x0000000000057308 */ /* 0x0000640000001000 */
.L_x_5:
[----:B------:R-:W-:Y:S05]  /*0580*/  BSYNC.RECONVERGENT B1 ;  /* 0x0000000000017941 */ /* 0x000fea0003800200 */
.L_x_3:
[----:B-1----:R-:W-:Y:S02]  /*0590*/  IMAD.MOV.U32 R7, RZ, RZ, R5 ;  /* 0x000000ffff077224 */ /* 0x002fe400078e0005 */
[----:B------:R-:W-:-:S04]  /*05a0*/  HFMA2 R5, -RZ, RZ, 0, 0 ;  /* 0x00000000ff057431 */ /* 0x000fc800000001ff */
[----:B0-----:R-:W-:Y:S05]  /*05b0*/  RET.REL.NODEC R4 `(_Z7sigmoidPfS_i) ;  /* 0xfffffff804907950 */ /* 0x001fea0003c3ffff */
.L_x_7:
[----:B------:R-:W-:-:S00]  /*05c0*/  BRA `(.L_x_7) ;  /* 0xfffffffc00fc7947 */ /* 0x000fc0000383ffff */
[----:B------:R-:W-:-:S00]  /*05d0*/  NOP ;  /* 0x0000000000007918 */ /* 0x000fc00000000000 */
        /* <DEDUP_REMOVED lines=10> */
.L_x_8:


//--------------------- .nv.shared.reserved.0     --------------------------
	.section	.nv.shared.reserved.0,"aw",@nobits
	.weak		__nv_reservedSMEM_offset_0_alias
	.size		__nv_reservedSMEM_offset_0_alias, 0, 64
	.other		__nv_reservedSMEM_offset_0_alias,@"STO_CUDA_RESERVED_SHARED STV_DEFAULT"
__nv_reservedSMEM_offset_0_alias:
	.zero		0
	.zero		64


//--------------------- .nv.constant0._Z7sigmoidPfS_i --------------------------
	.section	.nv.constant0._Z7sigmoidPfS_i,"a",@progbits
	.sectionflags	@""
	.align	4
.nv.constant0._Z7sigmoidPfS_i:
	.zero		916


//--------------------- SYMBOLS --------------------------

	.type		.nv.reservedSmem.offset0,@object
	.size		.nv.reservedSmem.offset0,0x4
